//
// Generated by NVIDIA NVVM Compiler
//
// Compiler Build ID: CL-29190527
// Cuda compilation tools, release 11.1, V11.1.105
// Based on LLVM 3.4svn
//

.version 7.1
.target sm_80
.address_size 64

	// .globl	Fused_Dropout_2352961472594223746_kernel0

.visible .entry Fused_Dropout_2352961472594223746_kernel0(
	.param .u64 Fused_Dropout_2352961472594223746_kernel0_param_0,
	.param .u64 Fused_Dropout_2352961472594223746_kernel0_param_1,
	.param .u64 Fused_Dropout_2352961472594223746_kernel0_param_2,
	.param .u64 Fused_Dropout_2352961472594223746_kernel0_param_3
)
{
	.reg .pred 	%p<5>;
	.reg .b16 	%rs<57>;
	.reg .f32 	%f<17>;
	.reg .b32 	%r<10>;
	.reg .b64 	%rd<15>;


	ld.param.u64 	%rd1, [Fused_Dropout_2352961472594223746_kernel0_param_0];
	ld.param.u64 	%rd2, [Fused_Dropout_2352961472594223746_kernel0_param_1];
	ld.param.u64 	%rd3, [Fused_Dropout_2352961472594223746_kernel0_param_2];
	ld.param.u64 	%rd4, [Fused_Dropout_2352961472594223746_kernel0_param_3];
	cvta.to.global.u64 	%rd5, %rd1;
	cvta.to.global.u64 	%rd6, %rd2;
	mov.u32 	%r5, %ctaid.x;
	shl.b32 	%r6, %r5, 12;
	mov.u32 	%r7, %tid.x;
	shl.b32 	%r8, %r7, 2;
	add.s32 	%r9, %r8, %r6;
	mul.wide.s32 	%rd7, %r9, 4;
	add.s64 	%rd8, %rd6, %rd7;
	ld.global.nc.v4.f32 	{%f13, %f14, %f15, %f16}, [%rd8];
	mul.wide.s32 	%rd9, %r9, 2;
	add.s64 	%rd10, %rd5, %rd9;
	ld.global.nc.v4.u16 	{%rs53, %rs54, %rs55, %rs56}, [%rd10];
	cvta.to.global.u64 	%rd11, %rd3;
	// inline asm
	{  cvt.rn.f16.f32 %rs1, %f13;}

	// inline asm
	mov.f32 	%f11, 0f3F4CC000;
	// inline asm
	{  cvt.rn.f16.f32 %rs2, %f11;}

	// inline asm
	// inline asm
	{ .reg .pred __$temp3;
  setp.le.f16  __$temp3, %rs1, %rs2;
  selp.u16 %rs3, 1, 0, __$temp3;}
	// inline asm
	setp.ne.s16	%p1, %rs3, 0;
	selp.u32	%r1, 1, 0, %p1;
	mov.f32 	%f12, 0f3FA00000;
	// inline asm
	{  cvt.rn.f16.f32 %rs7, %f12;}

	// inline asm
	// inline asm
	{mul.f16 %rs8,%rs53,%rs7;
}
	// inline asm
	// inline asm
	{  cvt.rn.f16.f32 %rs14, %f14;}

	// inline asm
	// inline asm
	{  cvt.rn.f16.f32 %rs15, %f11;}

	// inline asm
	// inline asm
	{ .reg .pred __$temp3;
  setp.le.f16  __$temp3, %rs14, %rs15;
  selp.u16 %rs16, 1, 0, __$temp3;}
	// inline asm
	setp.ne.s16	%p2, %rs16, 0;
	selp.u32	%r2, 1, 0, %p2;
	// inline asm
	{  cvt.rn.f16.f32 %rs20, %f12;}

	// inline asm
	// inline asm
	{mul.f16 %rs21,%rs54,%rs20;
}
	// inline asm
	// inline asm
	{  cvt.rn.f16.f32 %rs27, %f15;}

	// inline asm
	// inline asm
	{  cvt.rn.f16.f32 %rs28, %f11;}

	// inline asm
	// inline asm
	{ .reg .pred __$temp3;
  setp.le.f16  __$temp3, %rs27, %rs28;
  selp.u16 %rs29, 1, 0, __$temp3;}
	// inline asm
	setp.ne.s16	%p3, %rs29, 0;
	selp.u32	%r3, 1, 0, %p3;
	// inline asm
	{  cvt.rn.f16.f32 %rs33, %f12;}

	// inline asm
	// inline asm
	{mul.f16 %rs34,%rs55,%rs33;
}
	// inline asm
	// inline asm
	{  cvt.rn.f16.f32 %rs40, %f16;}

	// inline asm
	// inline asm
	{  cvt.rn.f16.f32 %rs41, %f11;}

	// inline asm
	// inline asm
	{ .reg .pred __$temp3;
  setp.le.f16  __$temp3, %rs40, %rs41;
  selp.u16 %rs42, 1, 0, __$temp3;}
	// inline asm
	setp.ne.s16	%p4, %rs42, 0;
	selp.u32	%r4, 1, 0, %p4;
	// inline asm
	{  cvt.rn.f16.f32 %rs46, %f12;}

	// inline asm
	// inline asm
	{mul.f16 %rs47,%rs56,%rs46;
}
	// inline asm
	cvta.to.global.u64 	%rd12, %rd4;
	add.s64 	%rd13, %rd12, %rd9;
	// inline asm
	cvt.rn.f16.s32 %rs45, %r4;
	// inline asm
	// inline asm
	cvt.rn.f16.s32 %rs32, %r3;
	// inline asm
	// inline asm
	cvt.rn.f16.s32 %rs19, %r2;
	// inline asm
	// inline asm
	cvt.rn.f16.s32 %rs6, %r1;
	// inline asm
	st.global.v4.u16 	[%rd13], {%rs6, %rs19, %rs32, %rs45};
	add.s64 	%rd14, %rd11, %rd9;
	// inline asm
	{mul.f16 %rs50,%rs47,%rs45;
}
	// inline asm
	// inline asm
	{mul.f16 %rs37,%rs34,%rs32;
}
	// inline asm
	// inline asm
	{mul.f16 %rs24,%rs21,%rs19;
}
	// inline asm
	// inline asm
	{mul.f16 %rs11,%rs8,%rs6;
}
	// inline asm
	st.global.v4.u16 	[%rd14], {%rs11, %rs24, %rs37, %rs50};
	ret;
}




// ===== COMPILED SASS (sm_100) =====

	.target	sm_100

	.elftype	@"ET_EXEC"


//--------------------- .note.nv.tkinfo           --------------------------
	.section	.note.nv.tkinfo,"",@"SHT_NOTE"
	.sectionflags	@"SHF_NOTE_NV_TKINFO"
	.tkinfo
        /*0018*/ 	.word	0x00000002
        /*0030*/ 	.string	""
        /*0030*/ 	.string	"ptxas"
        /*0030*/ 	.string	"Cuda compilation tools, release 13.0, V13.0.88"
        /*0030*/ 	.string	"Build cuda_13.0.r13.0/compiler.36424714_0"
        /*0030*/ 	.string	"-arch sm_100 "



//--------------------- .note.nv.cuinfo           --------------------------
	.section	.note.nv.cuinfo,"",@"SHT_NOTE"
	.sectionflags	@"SHF_NOTE_NV_CUINFO"
        /*0018*/ 	.short	0x0002
        /*001a*/ 	.short	0x0050
        /*001c*/ 	.short	0x0082
	.zero		2


//--------------------- .nv.info                  --------------------------
	.section	.nv.info,"",@"SHT_CUDA_INFO"
	.align	4


	//----- nvinfo : EIATTR_REGCOUNT
	.align		4
        /*0000*/ 	.byte	0x04, 0x2f
        /*0002*/ 	.short	(.L_1 - .L_0)
	.align		4
.L_0:
        /*0004*/ 	.word	index@(Fused_Dropout_2352961472594223746_kernel0)
        /*0008*/ 	.word	0x00000010


	//----- nvinfo : EIATTR_FRAME_SIZE
	.align		4
.L_1:
        /*000c*/ 	.byte	0x04, 0x11
        /*000e*/ 	.short	(.L_3 - .L_2)
	.align		4
.L_2:
        /*0010*/ 	.word	index@(Fused_Dropout_2352961472594223746_kernel0)
        /*0014*/ 	.word	0x00000000


	//----- nvinfo : EIATTR_MIN_STACK_SIZE
	.align		4
.L_3:
        /*0018*/ 	.byte	0x04, 0x12
        /*001a*/ 	.short	(.L_5 - .L_4)
	.align		4
.L_4:
        /*001c*/ 	.word	index@(Fused_Dropout_2352961472594223746_kernel0)
        /*0020*/ 	.word	0x00000000
.L_5:


//--------------------- .nv.compat                --------------------------
	.section	.nv.compat,"",@"SHT_CUDA_COMPAT_INFO"
	.align	4
        /*0000*/ 	.byte	0x02, 0x09, 0x00, 0x00, 0x02, 0x02, 0x01, 0x00, 0x02, 0x05, 0x05, 0x00, 0x03, 0x07, 0x01, 0x01
        /*0010*/ 	.byte	0x02, 0x03, 0x00, 0x00, 0x02, 0x06, 0x01, 0x00, 0x04, 0x0b, 0x08, 0x00, 0x09, 0x00, 0x00, 0x00
        /*0020*/ 	.byte	0x00, 0x00, 0x00, 0x00


//--------------------- .nv.info.Fused_Dropout_2352961472594223746_kernel0 --------------------------
	.section	.nv.info.Fused_Dropout_2352961472594223746_kernel0,"",@"SHT_CUDA_INFO"
	.sectionflags	@""
	.align	4


	//----- nvinfo : EIATTR_CUDA_API_VERSION
	.align		4
        /*0000*/ 	.byte	0x04, 0x37
        /*0002*/ 	.short	(.L_7 - .L_6)
.L_6:
        /*0004*/ 	.word	0x00000082


	//----- nvinfo : EIATTR_KPARAM_INFO
	.align		4
.L_7:
        /*0008*/ 	.byte	0x04, 0x17
        /*000a*/ 	.short	(.L_9 - .L_8)
.L_8:
        /*000c*/ 	.word	0x00000000
        /*0010*/ 	.short	0x0003
        /*0012*/ 	.short	0x0018
        /*0014*/ 	.byte	0x00, 0xf0, 0x21, 0x00


	//----- nvinfo : EIATTR_KPARAM_INFO
	.align		4
.L_9:
        /*0018*/ 	.byte	0x04, 0x17
        /*001a*/ 	.short	(.L_11 - .L_10)
.L_10:
        /*001c*/ 	.word	0x00000000
        /*0020*/ 	.short	0x0002
        /*0022*/ 	.short	0x0010
        /*0024*/ 	.byte	0x00, 0xf0, 0x21, 0x00


	//----- nvinfo : EIATTR_KPARAM_INFO
	.align		4
.L_11:
        /*0028*/ 	.byte	0x04, 0x17
        /*002a*/ 	.short	(.L_13 - .L_12)
.L_12:
        /*002c*/ 	.word	0x00000000
        /*0030*/ 	.short	0x0001
        /*0032*/ 	.short	0x0008
        /*0034*/ 	.byte	0x00, 0xf0, 0x21, 0x00


	//----- nvinfo : EIATTR_KPARAM_INFO
	.align		4
.L_13:
        /*0038*/ 	.byte	0x04, 0x17
        /*003a*/ 	.short	(.L_15 - .L_14)
.L_14:
        /*003c*/ 	.word	0x00000000
        /*0040*/ 	.short	0x0000
        /*0042*/ 	.short	0x0000
        /*0044*/ 	.byte	0x00, 0xf0, 0x21, 0x00


	//----- nvinfo : EIATTR_SPARSE_MMA_MASK
	.align		4
.L_15:
        /*0048*/ 	.byte	0x03, 0x50
        /*004a*/ 	.short	0x0000


	//----- nvinfo : EIATTR_MAXREG_COUNT
	.align		4
        /*004c*/ 	.byte	0x03, 0x1b
        /*004e*/ 	.short	0x00ff


	//----- nvinfo : EIATTR_MERCURY_ISA_VERSION
	.align		4
        /*0050*/ 	.byte	0x03, 0x5f
        /*0052*/ 	.short	0x0101


	//----- nvinfo : EIATTR_VRC_CTA_INIT_COUNT
	.align		4
        /*0054*/ 	.byte	0x02, 0x4a
	.zero		1
	.zero		1


	//----- nvinfo : EIATTR_EXIT_INSTR_OFFSETS
	.align		4
        /*0058*/ 	.byte	0x04, 0x1c
        /*005a*/ 	.short	(.L_17 - .L_16)


	//   ....[0]....
.L_16:
        /*005c*/ 	.word	0x00000260


	//----- nvinfo : EIATTR_CBANK_PARAM_SIZE
	.align		4
.L_17:
        /*0060*/ 	.byte	0x03, 0x19
        /*0062*/ 	.short	0x0020


	//----- nvinfo : EIATTR_PARAM_CBANK
	.align		4
        /*0064*/ 	.byte	0x04, 0x0a
        /*0066*/ 	.short	(.L_19 - .L_18)
	.align		4
.L_18:
        /*0068*/ 	.word	index@(.nv.constant0.Fused_Dropout_2352961472594223746_kernel0)
        /*006c*/ 	.short	0x0380
        /*006e*/ 	.short	0x0020


	//----- nvinfo : EIATTR_SW_WAR
	.align		4
.L_19:
        /*0070*/ 	.byte	0x04, 0x36
        /*0072*/ 	.short	(.L_21 - .L_20)
.L_20:
        /*0074*/ 	.word	0x00000008
.L_21:


//--------------------- .nv.callgraph             --------------------------
	.section	.nv.callgraph,"",@"SHT_CUDA_CALLGRAPH"
	.align	4
	.sectionentsize	8
	.align		4
        /*0000*/ 	.word	0x00000000
	.align		4
        /*0004*/ 	.word	0xffffffff
	.align		4
        /*0008*/ 	.word	0x00000000
	.align		4
        /*000c*/ 	.word	0xfffffffe
	.align		4
        /*0010*/ 	.word	0x00000000
	.align		4
        /*0014*/ 	.word	0xfffffffd
	.align		4
        /*0018*/ 	.word	0x00000000
	.align		4
        /*001c*/ 	.word	0xfffffffc


//--------------------- .text.Fused_Dropout_2352961472594223746_kernel0 --------------------------
	.section	.text.Fused_Dropout_2352961472594223746_kernel0,"ax",@progbits
	.align	128
        .global         Fused_Dropout_2352961472594223746_kernel0
        .type           Fused_Dropout_2352961472594223746_kernel0,@function
        .size           Fused_Dropout_2352961472594223746_kernel0,(.L_x_1 - Fused_Dropout_2352961472594223746_kernel0)
        .other          Fused_Dropout_2352961472594223746_kernel0,@"STO_CUDA_ENTRY STV_DEFAULT"
Fused_Dropout_2352961472594223746_kernel0:
.text.Fused_Dropout_2352961472594223746_kernel0:
[----:B------:R-:W-:Y:S01]  /*0000*/  LDC R1, c[0x0][0x37c] ;  /* 0x0000df00ff017b82 */ /* 0x000fe20000000800 */
[----:B------:R-:W0:Y:S07]  /*0010*/  S2R R0, SR_CTAID.X ;  /* 0x0000000000007919 */ /* 0x000e2e0000002500 */
[----:B------:R-:W1:Y:S01]  /*0020*/  LDC.64 R4, c[0x0][0x388] ;  /* 0x0000e200ff047b82 */ /* 0x000e620000000a00 */
[----:B------:R-:W2:Y:S01]  /*0030*/  LDCU.64 UR4, c[0x0][0x358] ;  /* 0x00006b00ff0477ac */ /* 0x000ea20008000a00 */
[----:B------:R-:W0:Y:S02]  /*0040*/  S2R R3, SR_TID.X ;  /* 0x0000000000037919 */ /* 0x000e240000002100 */
[----:B0-----:R-:W-:-:S04]  /*0050*/  IMAD R0, R0, 0x400, R3 ;  /* 0x0000040000007824 */ /* 0x001fc800078e0203 */
[----:B------:R-:W0:Y:S01]  /*0060*/  LDC.64 R2, c[0x0][0x380] ;  /* 0x0000e000ff027b82 */ /* 0x000e220000000a00 */
[----:B------:R-:W-:-:S04]  /*0070*/  IMAD.SHL.U32 R0, R0, 0x4, RZ ;  /* 0x0000000400007824 */ /* 0x000fc800078e00ff */
[----:B-1----:R-:W-:-:S06]  /*0080*/  IMAD.WIDE R4, R0, 0x4, R4 ;  /* 0x0000000400047825 */ /* 0x002fcc00078e0204 */
[----:B--2---:R-:W2:Y:S01]  /*0090*/  LDG.E.128.CONSTANT R4, desc[UR4][R4.64] ;  /* 0x0000000404047981 */ /* 0x004ea2000c1e9d00 */
[----:B0-----:R-:W-:-:S06]  /*00a0*/  IMAD.WIDE R2, R0, 0x2, R2 ;  /* 0x0000000200027825 */ /* 0x001fcc00078e0202 */
[----:B------:R-:W3:Y:S01]  /*00b0*/  LDG.E.64.CONSTANT R2, desc[UR4][R2.64] ;  /* 0x0000000402027981 */ /* 0x000ee2000c1e9b00 */
[----:B--2---:R-:W-:Y:S02]  /*00c0*/  F2FP.F16.F32.PACK_AB R6, R7, R6 ;  /* 0x000000060706723e */ /* 0x004fe400000000ff */
[----:B------:R-:W-:-:S03]  /*00d0*/  F2FP.F16.F32.PACK_AB R5, R5, R4 ;  /* 0x000000040505723e */ /* 0x000fc600000000ff */
[----:B------:R-:W-:Y:S02]  /*00e0*/  HSETP2.GTU.AND P0, P1, R6, 0.7998046875, 0.7998046875, PT ;  /* 0x3a663a6606007434 */ /* 0x000fe4000390c000 */
[----:B------:R-:W0:Y:S03]  /*00f0*/  LDC.64 R6, c[0x0][0x398] ;  /* 0x0000e600ff067b82 */ /* 0x000e260000000a00 */
[----:B------:R-:W-:Y:S02]  /*0100*/  SEL R11, RZ, 0x1, P1 ;  /* 0x00000001ff0b7807 */ /* 0x000fe40000800000 */
[----:B------:R-:W-:Y:S02]  /*0110*/  SEL R10, RZ, 0x1, P0 ;  /* 0x00000001ff0a7807 */ /* 0x000fe40000000000 */
[----:B------:R-:W-:Y:S02]  /*0120*/  HSETP2.GTU.AND P1, P2, R5, 0.7998046875, 0.7998046875, PT ;  /* 0x3a663a6605007434 */ /* 0x000fe40003a2c000 */
[----:B------:R-:W-:Y:S01]  /*0130*/  I2F.F16 R11, R11 ;  /* 0x0000000b000b7306 */ /* 0x000fe20000200c00 */
[----:B------:R-:W1:Y:S01]  /*0140*/  LDC.64 R4, c[0x0][0x390] ;  /* 0x0000e400ff047b82 */ /* 0x000e620000000a00 */
[----:B---3--:R-:W-:Y:S01]  /*0150*/  HFMA2 R3, R3, 1.25, 1.25, -RZ ;  /* 0x3d003d0003037831 */ /* 0x008fe200001000ff */
[----:B------:R-:W-:Y:S01]  /*0160*/  SEL R9, RZ, 0x1, P2 ;  /* 0x00000001ff097807 */ /* 0x000fe20001000000 */
[----:B------:R-:W-:Y:S01]  /*0170*/  HMUL2 R2, R2, 1.25, 1.25 ;  /* 0x3d003d0002027832 */ /* 0x000fe20000000000 */
[----:B------:R-:W-:-:S03]  /*0180*/  SEL R8, RZ, 0x1, P1 ;  /* 0x00000001ff087807 */ /* 0x000fc60000800000 */
[----:B------:R-:W2:Y:S08]  /*0190*/  I2F.F16 R10, R10 ;  /* 0x0000000a000a7306 */ /* 0x000eb00000200c00 */
[----:B------:R-:W-:Y:S01]  /*01a0*/  I2F.F16 R9, R9 ;  /* 0x0000000900097306 */ /* 0x000fe20000200c00 */
[----:B--2---:R-:W-:-:S07]  /*01b0*/  PRMT R10, R10, 0x5410, R11 ;  /* 0x000054100a0a7816 */ /* 0x004fce000000000b */
[----:B------:R-:W2:Y:S01]  /*01c0*/  I2F.F16 R8, R8 ;  /* 0x0000000800087306 */ /* 0x000ea20000200c00 */
[----:B-1----:R-:W-:Y:S01]  /*01d0*/  IMAD.WIDE R4, R0, 0x2, R4 ;  /* 0x0000000200047825 */ /* 0x002fe200078e0204 */
[----:B------:R-:W-:-:S03]  /*01e0*/  PRMT R11, R10, 0x5410, R11 ;  /* 0x000054100a0b7816 */ /* 0x000fc6000000000b */
[----:B------:R-:W-:Y:S01]  /*01f0*/  HFMA2 R13, R3, R10, -RZ ;  /* 0x0000000a030d7231 */ /* 0x000fe200001000ff */
[C-C-:B--2---:R-:W-:Y:S02]  /*0200*/  PRMT R3, R8.reuse, 0x5410, R9.reuse ;  /* 0x0000541008037816 */ /* 0x144fe40000000009 */
[----:B------:R-:W-:-:S03]  /*0210*/  PRMT R10, R8, 0x5410, R9 ;  /* 0x00005410080a7816 */ /* 0x000fc60000000009 */
[----:B------:R-:W-:Y:S02]  /*0220*/  HMUL2 R12, R2, R3 ;  /* 0x00000003020c7232 */ /* 0x000fe40000000000 */
[----:B0-----:R-:W-:-:S05]  /*0230*/  IMAD.WIDE R2, R0, 0x2, R6 ;  /* 0x0000000200027825 */ /* 0x001fca00078e0206 */
[----:B------:R-:W-:Y:S04]  /*0240*/  STG.E.64 desc[UR4][R2.64], R10 ;  /* 0x0000000a02007986 */ /* 0x000fe8000c101b04 */
[----:B------:R-:W-:Y:S01]  /*0250*/  STG.E.64 desc[UR4][R4.64], R12 ;  /* 0x0000000c04007986 */ /* 0x000fe2000c101b04 */
[----:B------:R-:W-:Y:S05]  /*0260*/  EXIT ;  /* 0x000000000000794d */ /* 0x000fea0003800000 */
.L_x_0:
[----:B------:R-:W-:-:S00]  /*0270*/  BRA `(.L_x_0) ;  /* 0xfffffffc00fc7947 */ /* 0x000fc0000383ffff */
[----:B------:R-:W-:-:S00]  /*0280*/  NOP ;  /* 0x0000000000007918 */ /* 0x000fc00000000000 */
[----:B------:R-:W-:-:S00]  /*0290*/  NOP ;  /* 0x0000000000007918 */ /* 0x000fc00000000000 */
[----:B------:R-:W-:-:S00]  /*02a0*/  NOP ;  /* 0x0000000000007918 */ /* 0x000fc00000000000 */
[----:B------:R-:W-:-:S00]  /*02b0*/  NOP ;  /* 0x0000000000007918 */ /* 0x000fc00000000000 */
[----:B------:R-:W-:-:S00]  /*02c0*/  NOP ;  /* 0x0000000000007918 */ /* 0x000fc00000000000 */
[----:B------:R-:W-:-:S00]  /*02d0*/  NOP ;  /* 0x0000000000007918 */ /* 0x000fc00000000000 */
[----:B------:R-:W-:-:S00]  /*02e0*/  NOP ;  /* 0x0000000000007918 */ /* 0x000fc00000000000 */
[----:B------:R-:W-:-:S00]  /*02f0*/  NOP ;  /* 0x0000000000007918 */ /* 0x000fc00000000000 */
.L_x_1:


//--------------------- .nv.shared.reserved.0     --------------------------
	.section	.nv.shared.reserved.0,"aw",@nobits
	.weak		__nv_reservedSMEM_offset_0_alias
	.size		__nv_reservedSMEM_offset_0_alias, 0, 64
	.other		__nv_reservedSMEM_offset_0_alias,@"STO_CUDA_RESERVED_SHARED STV_DEFAULT"
__nv_reservedSMEM_offset_0_alias:
	.zero		0
	.zero		64


//--------------------- .nv.constant0.Fused_Dropout_2352961472594223746_kernel0 --------------------------
	.section	.nv.constant0.Fused_Dropout_2352961472594223746_kernel0,"a",@progbits
	.sectionflags	@""
	.align	4
.nv.constant0.Fused_Dropout_2352961472594223746_kernel0:
	.zero		928


//--------------------- SYMBOLS --------------------------

	.type		.nv.reservedSmem.offset0,@object
	.size		.nv.reservedSmem.offset0,0x4
